//
// Generated by NVIDIA NVVM Compiler
//
// Compiler Build ID: CL-36424714
// Cuda compilation tools, release 13.0, V13.0.88
// Based on NVVM 20.0.0
//

.version 9.0
.target sm_100
.address_size 64

	// .globl	_Z6seriesPii

.visible .entry _Z6seriesPii(
	.param .u64 .ptr .align 1 _Z6seriesPii_param_0,
	.param .u32 _Z6seriesPii_param_1
)
{
	.reg .pred 	%p<2>;
	.reg .b32 	%r<7>;
	.reg .b64 	%rd<5>;

	ld.param.u64 	%rd1, [_Z6seriesPii_param_0];
	ld.param.u32 	%r2, [_Z6seriesPii_param_1];
	mov.u32 	%r1, %tid.x;
	setp.gt.u32 	%p1, %r1, 7;
	@%p1 bra 	$L__BB0_2;
	cvta.to.global.u64 	%rd2, %rd1;
	mov.u32 	%r3, %ctaid.x;
	mad.lo.s32 	%r4, %r2, %r1, %r3;
	shl.b32 	%r5, %r3, 3;
	add.s32 	%r6, %r5, %r1;
	mul.wide.u32 	%rd3, %r6, 4;
	add.s64 	%rd4, %rd2, %rd3;
	st.global.u32 	[%rd4], %r4;
$L__BB0_2:
	ret;

}


// ===== COMPILED SASS (sm_100) =====

	.target	sm_100

	.elftype	@"ET_EXEC"


//--------------------- .note.nv.tkinfo           --------------------------
	.section	.note.nv.tkinfo,"",@"SHT_NOTE"
	.sectionflags	@"SHF_NOTE_NV_TKINFO"
	.tkinfo
        /*0018*/ 	.word	0x00000002
        /*0030*/ 	.string	""
        /*0030*/ 	.string	"ptxas"
        /*0030*/ 	.string	"Cuda compilation tools, release 13.0, V13.0.88"
        /*0030*/ 	.string	"Build cuda_13.0.r13.0/compiler.36424714_0"
        /*0030*/ 	.string	"-arch sm_100 -m 64 "



//--------------------- .note.nv.cuinfo           --------------------------
	.section	.note.nv.cuinfo,"",@"SHT_NOTE"
	.sectionflags	@"SHF_NOTE_NV_CUINFO"
        /*0018*/ 	.short	0x0002
        /*001a*/ 	.short	0x0064
        /*001c*/ 	.short	0x0082
	.zero		2


//--------------------- .nv.info                  --------------------------
	.section	.nv.info,"",@"SHT_CUDA_INFO"
	.align	4


	//----- nvinfo : EIATTR_REGCOUNT
	.align		4
        /*0000*/ 	.byte	0x04, 0x2f
        /*0002*/ 	.short	(.L_1 - .L_0)
	.align		4
.L_0:
        /*0004*/ 	.word	index@(_Z6seriesPii)
        /*0008*/ 	.word	0x0000000a


	//----- nvinfo : EIATTR_FRAME_SIZE
	.align		4
.L_1:
        /*000c*/ 	.byte	0x04, 0x11
        /*000e*/ 	.short	(.L_3 - .L_2)
	.align		4
.L_2:
        /*0010*/ 	.word	index@(_Z6seriesPii)
        /*0014*/ 	.word	0x00000000


	//----- nvinfo : EIATTR_MIN_STACK_SIZE
	.align		4
.L_3:
        /*0018*/ 	.byte	0x04, 0x12
        /*001a*/ 	.short	(.L_5 - .L_4)
	.align		4
.L_4:
        /*001c*/ 	.word	index@(_Z6seriesPii)
        /*0020*/ 	.word	0x00000000
.L_5:


//--------------------- .nv.compat                --------------------------
	.section	.nv.compat,"",@"SHT_CUDA_COMPAT_INFO"
	.align	4
        /*0000*/ 	.byte	0x02, 0x09, 0x00, 0x00, 0x02, 0x02, 0x01, 0x00, 0x02, 0x05, 0x05, 0x00, 0x03, 0x07, 0x01, 0x01
        /*0010*/ 	.byte	0x02, 0x03, 0x00, 0x00, 0x02, 0x06, 0x01, 0x00, 0x04, 0x0b, 0x08, 0x00, 0x09, 0x00, 0x00, 0x00
        /*0020*/ 	.byte	0x00, 0x00, 0x00, 0x00


//--------------------- .nv.info._Z6seriesPii     --------------------------
	.section	.nv.info._Z6seriesPii,"",@"SHT_CUDA_INFO"
	.sectionflags	@""
	.align	4


	//----- nvinfo : EIATTR_CUDA_API_VERSION
	.align		4
        /*0000*/ 	.byte	0x04, 0x37
        /*0002*/ 	.short	(.L_7 - .L_6)
.L_6:
        /*0004*/ 	.word	0x00000082


	//----- nvinfo : EIATTR_KPARAM_INFO
	.align		4
.L_7:
        /*0008*/ 	.byte	0x04, 0x17
        /*000a*/ 	.short	(.L_9 - .L_8)
.L_8:
        /*000c*/ 	.word	0x00000000
        /*0010*/ 	.short	0x0001
        /*0012*/ 	.short	0x0008
        /*0014*/ 	.byte	0x00, 0xf0, 0x11, 0x00


	//----- nvinfo : EIATTR_KPARAM_INFO
	.align		4
.L_9:
        /*0018*/ 	.byte	0x04, 0x17
        /*001a*/ 	.short	(.L_11 - .L_10)
.L_10:
        /*001c*/ 	.word	0x00000000
        /*0020*/ 	.short	0x0000
        /*0022*/ 	.short	0x0000
        /*0024*/ 	.byte	0x00, 0xf5, 0x21, 0x00


	//----- nvinfo : EIATTR_SPARSE_MMA_MASK
	.align		4
.L_11:
        /*0028*/ 	.byte	0x03, 0x50
        /*002a*/ 	.short	0x0000


	//----- nvinfo : EIATTR_MAXREG_COUNT
	.align		4
        /*002c*/ 	.byte	0x03, 0x1b
        /*002e*/ 	.short	0x00ff


	//----- nvinfo : EIATTR_MERCURY_ISA_VERSION
	.align		4
        /*0030*/ 	.byte	0x03, 0x5f
        /*0032*/ 	.short	0x0101


	//----- nvinfo : EIATTR_VRC_CTA_INIT_COUNT
	.align		4
        /*0034*/ 	.byte	0x02, 0x4a
	.zero		1
	.zero		1


	//----- nvinfo : EIATTR_EXIT_INSTR_OFFSETS
	.align		4
        /*0038*/ 	.byte	0x04, 0x1c
        /*003a*/ 	.short	(.L_13 - .L_12)


	//   ....[0]....
.L_12:
        /*003c*/ 	.word	0x00000030


	//   ....[1]....
        /*0040*/ 	.word	0x000000c0


	//----- nvinfo : EIATTR_CBANK_PARAM_SIZE
	.align		4
.L_13:
        /*0044*/ 	.byte	0x03, 0x19
        /*0046*/ 	.short	0x000c


	//----- nvinfo : EIATTR_PARAM_CBANK
	.align		4
        /*0048*/ 	.byte	0x04, 0x0a
        /*004a*/ 	.short	(.L_15 - .L_14)
	.align		4
.L_14:
        /*004c*/ 	.word	index@(.nv.constant0._Z6seriesPii)
        /*0050*/ 	.short	0x0380
        /*0052*/ 	.short	0x000c


	//----- nvinfo : EIATTR_SW_WAR
	.align		4
.L_15:
        /*0054*/ 	.byte	0x04, 0x36
        /*0056*/ 	.short	(.L_17 - .L_16)
.L_16:
        /*0058*/ 	.word	0x00000008
.L_17:


//--------------------- .nv.callgraph             --------------------------
	.section	.nv.callgraph,"",@"SHT_CUDA_CALLGRAPH"
	.align	4
	.sectionentsize	8
	.align		4
        /*0000*/ 	.word	0x00000000
	.align		4
        /*0004*/ 	.word	0xffffffff
	.align		4
        /*0008*/ 	.word	0x00000000
	.align		4
        /*000c*/ 	.word	0xfffffffe
	.align		4
        /*0010*/ 	.word	0x00000000
	.align		4
        /*0014*/ 	.word	0xfffffffd
	.align		4
        /*0018*/ 	.word	0x00000000
	.align		4
        /*001c*/ 	.word	0xfffffffc


//--------------------- .text._Z6seriesPii        --------------------------
	.section	.text._Z6seriesPii,"ax",@progbits
	.align	128
        .global         _Z6seriesPii
        .type           _Z6seriesPii,@function
        .size           _Z6seriesPii,(.L_x_1 - _Z6seriesPii)
        .other          _Z6seriesPii,@"STO_CUDA_ENTRY STV_DEFAULT"
_Z6seriesPii:
.text._Z6seriesPii:
[----:B------:R-:W-:Y:S01]  /*0000*/  LDC R1, c[0x0][0x37c] ;  /* 0x0000df00ff017b82 */ /* 0x000fe20000000800 */
[----:B------:R-:W0:Y:S02]  /*0010*/  S2R R5, SR_TID.X ;  /* 0x0000000000057919 */ /* 0x000e240000002100 */
[----:B0-----:R-:W-:-:S13]  /*0020*/  ISETP.GT.U32.AND P0, PT, R5, 0x7, PT ;  /* 0x000000070500780c */ /* 0x001fda0003f04070 */
[----:B------:R-:W-:Y:S05]  /*0030*/  @P0 EXIT ;  /* 0x000000000000094d */ /* 0x000fea0003800000 */
[----:B------:R-:W0:Y:S01]  /*0040*/  S2R R0, SR_CTAID.X ;  /* 0x0000000000007919 */ /* 0x000e220000002500 */
[----:B------:R-:W1:Y:S01]  /*0050*/  LDC.64 R2, c[0x0][0x380] ;  /* 0x0000e000ff027b82 */ /* 0x000e620000000a00 */
[----:B------:R-:W2:Y:S01]  /*0060*/  LDCU UR6, c[0x0][0x388] ;  /* 0x00007100ff0677ac */ /* 0x000ea20008000800 */
[----:B------:R-:W3:Y:S01]  /*0070*/  LDCU.64 UR4, c[0x0][0x358] ;  /* 0x00006b00ff0477ac */ /* 0x000ee20008000a00 */
[----:B0-----:R-:W-:Y:S01]  /*0080*/  LEA R7, R0, R5, 0x3 ;  /* 0x0000000500077211 */ /* 0x001fe200078e18ff */
[----:B--2---:R-:W-:-:S04]  /*0090*/  IMAD R5, R5, UR6, R0 ;  /* 0x0000000605057c24 */ /* 0x004fc8000f8e0200 */
[----:B-1----:R-:W-:-:S05]  /*00a0*/  IMAD.WIDE.U32 R2, R7, 0x4, R2 ;  /* 0x0000000407027825 */ /* 0x002fca00078e0002 */
[----:B---3--:R-:W-:Y:S01]  /*00b0*/  STG.E desc[UR4][R2.64], R5 ;  /* 0x0000000502007986 */ /* 0x008fe2000c101904 */
[----:B------:R-:W-:Y:S05]  /*00c0*/  EXIT ;  /* 0x000000000000794d */ /* 0x000fea0003800000 */
.L_x_0:
[----:B------:R-:W-:-:S00]  /*00d0*/  BRA `(.L_x_0) ;  /* 0xfffffffc00fc7947 */ /* 0x000fc0000383ffff */
[----:B------:R-:W-:-:S00]  /*00e0*/  NOP ;  /* 0x0000000000007918 */ /* 0x000fc00000000000 */
        /* <DEDUP_REMOVED lines=9> */
.L_x_1:


//--------------------- .nv.shared.reserved.0     --------------------------
	.section	.nv.shared.reserved.0,"aw",@nobits
	.weak		__nv_reservedSMEM_offset_0_alias
	.size		__nv_reservedSMEM_offset_0_alias, 0, 64
	.other		__nv_reservedSMEM_offset_0_alias,@"STO_CUDA_RESERVED_SHARED STV_DEFAULT"
__nv_reservedSMEM_offset_0_alias:
	.zero		0
	.zero		64


//--------------------- .nv.constant0._Z6seriesPii --------------------------
	.section	.nv.constant0._Z6seriesPii,"a",@progbits
	.sectionflags	@""
	.align	4
.nv.constant0._Z6seriesPii:
	.zero		908


//--------------------- SYMBOLS --------------------------

	.type		.nv.reservedSmem.offset0,@object
	.size		.nv.reservedSmem.offset0,0x4
